	.headerflags	@"EF_CUDA_TEXMODE_UNIFIED EF_CUDA_64BIT_ADDRESS EF_CUDA_ACCELERATORS EF_CUDA_SM90 EF_CUDA_VIRTUAL_SM(EF_CUDA_SM90)"
	.elftype	@"ET_EXEC"


//--------------------- .nv.info                  --------------------------
	.section	.nv.info,"",@"SHT_CUDA_INFO"
	.align	4


	//----- nvinfo : EIATTR_REGCOUNT
	.align		4
        /*0000*/ 	.byte	0x04, 0x2f
        /*0002*/ 	.short	(.L_1 - .L_0)
	.align		4
.L_0:
        /*0004*/ 	.word	index@(triton_poi_fused_native_layer_norm_10)
        /*0008*/ 	.word	0x0000001c


	//----- nvinfo : EIATTR_MIN_STACK_SIZE
	.align		4
.L_1:
        /*000c*/ 	.byte	0x04, 0x12
        /*000e*/ 	.short	(.L_3 - .L_2)
	.align		4
.L_2:
        /*0010*/ 	.word	index@(triton_poi_fused_native_layer_norm_10)
        /*0014*/ 	.word	0x00000000


	//----- nvinfo : EIATTR_FRAME_SIZE
	.align		4
.L_3:
        /*0018*/ 	.byte	0x04, 0x11
        /*001a*/ 	.short	(.L_5 - .L_4)
	.align		4
.L_4:
        /*001c*/ 	.word	index@(triton_poi_fused_native_layer_norm_10)
        /*0020*/ 	.word	0x00000000


	//----- nvinfo : EIATTR_MIN_STACK_SIZE
	.align		4
.L_5:
        /*0024*/ 	.byte	0x04, 0x12
        /*0026*/ 	.short	(.L_7 - .L_6)
	.align		4
.L_6:
        /*0028*/ 	.word	index@(triton_poi_fused_native_layer_norm_10)
        /*002c*/ 	.word	0x00000000
.L_7:


//--------------------- .nv.info.triton_poi_fused_native_layer_norm_10 --------------------------
	.section	.nv.info.triton_poi_fused_native_layer_norm_10,"",@"SHT_CUDA_INFO"
	.sectionflags	@""
	.align	4


	//----- nvinfo : EIATTR_CUDA_API_VERSION
	.align		4
        /*0000*/ 	.byte	0x04, 0x37
        /*0002*/ 	.short	(.L_9 - .L_8)
.L_8:
        /*0004*/ 	.word	0x0000007c


	//----- nvinfo : EIATTR_KPARAM_INFO
	.align		4
.L_9:
        /*0008*/ 	.byte	0x04, 0x17
        /*000a*/ 	.short	(.L_11 - .L_10)
.L_10:
        /*000c*/ 	.word	0x00000000
        /*0010*/ 	.short	0x0006
        /*0012*/ 	.short	0x0030
        /*0014*/ 	.byte	0x00, 0xf0, 0x11, 0x00


	//----- nvinfo : EIATTR_KPARAM_INFO
	.align		4
.L_11:
        /*0018*/ 	.byte	0x04, 0x17
        /*001a*/ 	.short	(.L_13 - .L_12)
.L_12:
        /*001c*/ 	.word	0x00000000
        /*0020*/ 	.short	0x0005
        /*0022*/ 	.short	0x0028
        /*0024*/ 	.byte	0x00, 0xf4, 0x21, 0x00


	//----- nvinfo : EIATTR_KPARAM_INFO
	.align		4
.L_13:
        /*0028*/ 	.byte	0x04, 0x17
        /*002a*/ 	.short	(.L_15 - .L_14)
.L_14:
        /*002c*/ 	.word	0x00000000
        /*0030*/ 	.short	0x0004
        /*0032*/ 	.short	0x0020
        /*0034*/ 	.byte	0x00, 0xf4, 0x21, 0x00


	//----- nvinfo : EIATTR_KPARAM_INFO
	.align		4
.L_15:
        /*0038*/ 	.byte	0x04, 0x17
        /*003a*/ 	.short	(.L_17 - .L_16)
.L_16:
        /*003c*/ 	.word	0x00000000
        /*0040*/ 	.short	0x0003
        /*0042*/ 	.short	0x0018
        /*0044*/ 	.byte	0x00, 0xf4, 0x21, 0x00


	//----- nvinfo : EIATTR_KPARAM_INFO
	.align		4
.L_17:
        /*0048*/ 	.byte	0x04, 0x17
        /*004a*/ 	.short	(.L_19 - .L_18)
.L_18:
        /*004c*/ 	.word	0x00000000
        /*0050*/ 	.short	0x0002
        /*0052*/ 	.short	0x0010
        /*0054*/ 	.byte	0x00, 0xf4, 0x21, 0x00


	//----- nvinfo : EIATTR_KPARAM_INFO
	.align		4
.L_19:
        /*0058*/ 	.byte	0x04, 0x17
        /*005a*/ 	.short	(.L_21 - .L_20)
.L_20:
        /*005c*/ 	.word	0x00000000
        /*0060*/ 	.short	0x0001
        /*0062*/ 	.short	0x0008
        /*0064*/ 	.byte	0x00, 0xf4, 0x21, 0x00


	//----- nvinfo : EIATTR_KPARAM_INFO
	.align		4
.L_21:
        /*0068*/ 	.byte	0x04, 0x17
        /*006a*/ 	.short	(.L_23 - .L_22)
.L_22:
        /*006c*/ 	.word	0x00000000
        /*0070*/ 	.short	0x0000
        /*0072*/ 	.short	0x0000
        /*0074*/ 	.byte	0x00, 0xf4, 0x21, 0x00


	//----- nvinfo : EIATTR_SPARSE_MMA_MASK
	.align		4
.L_23:
        /*0078*/ 	.byte	0x03, 0x50
        /*007a*/ 	.short	0x0000


	//----- nvinfo : EIATTR_MAXREG_COUNT
	.align		4
        /*007c*/ 	.byte	0x03, 0x1b
        /*007e*/ 	.short	0x00ff


	//----- nvinfo : EIATTR_EXIT_INSTR_OFFSETS
	.align		4
        /*0080*/ 	.byte	0x04, 0x1c
        /*0082*/ 	.short	(.L_25 - .L_24)


	//   ....[0]....
.L_24:
        /*0084*/ 	.word	0x00000370


	//   ....[1]....
        /*0088*/ 	.word	0x00000390


	//----- nvinfo : EIATTR_REQNTID
	.align		4
.L_25:
        /*008c*/ 	.byte	0x04, 0x10
        /*008e*/ 	.short	(.L_27 - .L_26)
.L_26:
        /*0090*/ 	.word	0x00000080
        /*0094*/ 	.word	0x00000001
        /*0098*/ 	.word	0x00000001


	//----- nvinfo : EIATTR_CBANK_PARAM_SIZE
	.align		4
.L_27:
        /*009c*/ 	.byte	0x03, 0x19
        /*009e*/ 	.short	0x0034


	//----- nvinfo : EIATTR_PARAM_CBANK
	.align		4
        /*00a0*/ 	.byte	0x04, 0x0a
        /*00a2*/ 	.short	(.L_29 - .L_28)
	.align		4
.L_28:
        /*00a4*/ 	.word	index@(.nv.constant0.triton_poi_fused_native_layer_norm_10)
        /*00a8*/ 	.short	0x0210
        /*00aa*/ 	.short	0x0034


	//----- nvinfo : EIATTR_SW_WAR
	.align		4
.L_29:
        /*00ac*/ 	.byte	0x04, 0x36
        /*00ae*/ 	.short	(.L_31 - .L_30)
.L_30:
        /*00b0*/ 	.word	0x00000008
.L_31:


//--------------------- .nv.callgraph             --------------------------
	.section	.nv.callgraph,"",@"SHT_CUDA_CALLGRAPH"
	.align	4
	.sectionentsize	8
	.align		4
        /*0000*/ 	.word	0x00000000
	.align		4
        /*0004*/ 	.word	0xffffffff
	.align		4
        /*0008*/ 	.word	0x00000000
	.align		4
        /*000c*/ 	.word	0xfffffffe
	.align		4
        /*0010*/ 	.word	0x00000000
	.align		4
        /*0014*/ 	.word	0xfffffffd
	.align		4
        /*0018*/ 	.word	0x00000000
	.align		4
        /*001c*/ 	.word	0xfffffffc


//--------------------- .text.triton_poi_fused_native_layer_norm_10 --------------------------
	.section	.text.triton_poi_fused_native_layer_norm_10,"ax",@progbits
	.align	128
        .global         triton_poi_fused_native_layer_norm_10
        .type           triton_poi_fused_native_layer_norm_10,@function
        .size           triton_poi_fused_native_layer_norm_10,(.L_x_1 - triton_poi_fused_native_layer_norm_10)
        .other          triton_poi_fused_native_layer_norm_10,@"STO_CUDA_ENTRY STV_DEFAULT"
triton_poi_fused_native_layer_norm_10:
.text.triton_poi_fused_native_layer_norm_10:
[----:B------:R-:W0:Y:S01]  /*0000*/  LDC R1, c[0x0][0x28] ;  /* 0x00000a00ff017b82 */ /* 0x000e220000000800 */
[----:B------:R-:W1:Y:S07]  /*0010*/  S2R R0, SR_TID.X ;  /* 0x0000000000007919 */ /* 0x000e6e0000002100 */
[----:B------:R-:W2:Y:S01]  /*0020*/  LDC.64 R6, c[0x0][0x218] ;  /* 0x00008600ff067b82 */ /* 0x000ea20000000a00 */
[----:B------:R-:W-:Y:S01]  /*0030*/  CS2R R14, SRZ ;  /* 0x00000000000e7805 */ /* 0x000fe2000001ff00 */
[----:B------:R-:W-:Y:S01]  /*0040*/  ULDC.64 UR4, c[0x0][0x208] ;  /* 0x0000820000047ab9 */ /* 0x000fe20000000a00 */
[----:B------:R-:W3:Y:S05]  /*0050*/  S2R R17, SR_CTAID.X ;  /* 0x0000000000117919 */ /* 0x000eea0000002500 */
[----:B------:R-:W4:Y:S08]  /*0060*/  LDC.64 R20, c[0x0][0x210] ;  /* 0x00008400ff147b82 */ /* 0x000f300000000a00 */
[----:B------:R-:W5:Y:S08]  /*0070*/  LDC.64 R10, c[0x0][0x220] ;  /* 0x00008800ff0a7b82 */ /* 0x000f700000000a00 */
[----:B------:R-:W4:Y:S01]  /*0080*/  LDC.64 R4, c[0x0][0x228] ;  /* 0x00008a00ff047b82 */ /* 0x000f220000000a00 */
[----:B-1----:R-:W-:-:S04]  /*0090*/  SHF.L.U32 R0, R0, 0x1, RZ ;  /* 0x0000000100007819 */ /* 0x002fc800000006ff */
[----:B------:R-:W-:-:S04]  /*00a0*/  LOP3.LUT R0, R0, 0xfe, RZ, 0xc0, !PT ;  /* 0x000000fe00007812 */ /* 0x000fc800078ec0ff */
[----:B---3--:R-:W-:-:S04]  /*00b0*/  LEA R17, R17, R0, 0x8 ;  /* 0x0000000011117211 */ /* 0x008fc800078e40ff */
[----:B------:R-:W-:Y:S01]  /*00c0*/  SHF.R.S32.HI R0, RZ, 0x1f, R17 ;  /* 0x0000001fff007819 */ /* 0x000fe20000011411 */
[C---:B------:R-:W-:Y:S01]  /*00d0*/  IMAD.HI R12, R17.reuse, 0x7f807f81, RZ ;  /* 0x7f807f81110c7827 */ /* 0x040fe200078e02ff */
[----:B------:R-:W-:Y:S02]  /*00e0*/  ISETP.GE.AND P0, PT, R17, 0x1010, PT ;  /* 0x000010101100780c */ /* 0x000fe40003f06270 */
[----:B------:R-:W-:Y:S01]  /*00f0*/  LEA.HI R8, R0, R17, RZ, 0x2 ;  /* 0x0000001100087211 */ /* 0x000fe200078f10ff */
[----:B------:R-:W-:Y:S01]  /*0100*/  IMAD.MOV.U32 R0, RZ, RZ, RZ ;  /* 0x000000ffff007224 */ /* 0x000fe200078e00ff */
[----:B------:R-:W-:Y:S02]  /*0110*/  SHF.R.U32.HI R3, RZ, 0x1f, R12 ;  /* 0x0000001fff037819 */ /* 0x000fe4000001160c */
[----:B------:R-:W-:Y:S02]  /*0120*/  SHF.R.S32.HI R13, RZ, 0x2, R8 ;  /* 0x00000002ff0d7819 */ /* 0x000fe40000011408 */
[----:B------:R-:W-:-:S02]  /*0130*/  LEA.HI.SX32 R12, R12, R3, 0x17 ;  /* 0x000000030c0c7211 */ /* 0x000fc400078fbaff */
[----:B------:R-:W1:Y:S01]  /*0140*/  LDC.64 R2, c[0x0][0x230] ;  /* 0x00008c00ff027b82 */ /* 0x000e620000000a00 */
[C---:B--2---:R-:W-:Y:S01]  /*0150*/  IMAD.WIDE R22, R13.reuse, 0x4, R6 ;  /* 0x000000040d167825 */ /* 0x044fe200078e0206 */
[----:B------:R-:W-:Y:S02]  /*0160*/  LOP3.LUT R8, R8, 0xfffffffc, RZ, 0xc0, !PT ;  /* 0xfffffffc08087812 */ /* 0x000fe400078ec0ff */
[----:B------:R-:W-:Y:S01]  /*0170*/  CS2R R6, SRZ ;  /* 0x0000000000067805 */ /* 0x000fe2000001ff00 */
[C---:B------:R-:W-:Y:S01]  /*0180*/  IMAD R9, R12.reuse, -0x404, R17 ;  /* 0xfffffbfc0c097824 */ /* 0x040fe200078e0211 */
[----:B------:R-:W-:Y:S01]  /*0190*/  IADD3 R17, R17, -R8, RZ ;  /* 0x8000000811117210 */ /* 0x000fe20007ffe0ff */
[----:B------:R-:W-:Y:S01]  /*01a0*/  IMAD.MOV.U32 R16, RZ, RZ, RZ ;  /* 0x000000ffff107224 */ /* 0x000fe200078e00ff */
[----:B------:R-:W2:Y:S01]  /*01b0*/  @!P0 LDG.E.EL R15, desc[UR4][R22.64] ;  /* 0x00000004160f8981 */ /* 0x000ea2000c2e1900 */
[----:B------:R-:W-:Y:S02]  /*01c0*/  IMAD R9, R12, 0x420, R9 ;  /* 0x000004200c097824 */ /* 0x000fe400078e0209 */
[----:B-----5:R-:W-:Y:S01]  /*01d0*/  IMAD.WIDE R18, R13, 0x4, R10 ;  /* 0x000000040d127825 */ /* 0x020fe200078e020a */
[----:B------:R-:W3:Y:S03]  /*01e0*/  @!P0 LDG.E.EL R0, desc[UR4][R22.64] ;  /* 0x0000000416008981 */ /* 0x000ee6000c2e1900 */
[----:B----4-:R-:W-:Y:S01]  /*01f0*/  IMAD.WIDE R20, R9, 0x4, R20 ;  /* 0x0000000409147825 */ /* 0x010fe200078e0214 */
[----:B------:R-:W-:-:S02]  /*0200*/  CS2R R8, SRZ ;  /* 0x0000000000087805 */ /* 0x000fc4000001ff00 */
[----:B------:R-:W-:Y:S01]  /*0210*/  CS2R R10, SRZ ;  /* 0x00000000000a7805 */ /* 0x000fe2000001ff00 */
[----:B------:R-:W4:Y:S01]  /*0220*/  @!P0 LDG.E.EL R16, desc[UR4][R18.64] ;  /* 0x0000000412108981 */ /* 0x000f22000c2e1900 */
[----:B0-----:R-:W-:-:S03]  /*0230*/  IMAD.WIDE R4, R17, 0x4, R4 ;  /* 0x0000000411047825 */ /* 0x001fc600078e0204 */
[----:B------:R0:W2:Y:S01]  /*0240*/  @!P0 LDG.E.64 R6, desc[UR4][R20.64] ;  /* 0x0000000414068981 */ /* 0x0000a2000c1e1b00 */
[----:B-1----:R-:W-:-:S03]  /*0250*/  IMAD.WIDE R24, R17, 0x4, R2 ;  /* 0x0000000411187825 */ /* 0x002fc600078e0202 */
[----:B------:R-:W5:Y:S01]  /*0260*/  @!P0 LDG.E.EL R14, desc[UR4][R18.64] ;  /* 0x00000004120e8981 */ /* 0x000f62000c2e1900 */
[----:B------:R-:W1:Y:S03]  /*0270*/  LDC.64 R2, c[0x0][0x238] ;  /* 0x00008e00ff027b82 */ /* 0x000e660000000a00 */
[----:B------:R-:W5:Y:S04]  /*0280*/  @!P0 LDG.E.EL.64 R8, desc[UR4][R4.64] ;  /* 0x0000000404088981 */ /* 0x000f68000c2e1b00 */
[----:B------:R-:W5:Y:S01]  /*0290*/  @!P0 LDG.E.EL.64 R10, desc[UR4][R24.64] ;  /* 0x00000004180a8981 */ /* 0x000f62000c2e1b00 */
[----:B0-----:R-:W-:-:S05]  /*02a0*/  IMAD.HI R20, R13, 0x7f807f81, RZ ;  /* 0x7f807f810d147827 */ /* 0x001fca00078e02ff */
[----:B------:R-:W-:-:S04]  /*02b0*/  SHF.R.U32.HI R21, RZ, 0x1f, R20 ;  /* 0x0000001fff157819 */ /* 0x000fc80000011614 */
[----:B------:R-:W-:Y:S02]  /*02c0*/  LEA.HI.SX32 R20, R20, R21, 0x19 ;  /* 0x0000001514147211 */ /* 0x000fe400078fcaff */
[----:B------:R-:W-:-:S03]  /*02d0*/  LEA R17, R12, R17, 0x2 ;  /* 0x000000110c117211 */ /* 0x000fc600078e10ff */
[----:B------:R-:W-:-:S05]  /*02e0*/  IMAD R20, R20, -0x101, R13 ;  /* 0xfffffeff14147824 */ /* 0x000fca00078e020d */
[----:B------:R-:W-:-:S05]  /*02f0*/  LEA R17, R20, R17, 0x4 ;  /* 0x0000001114117211 */ /* 0x000fca00078e20ff */
[----:B-1----:R-:W-:-:S04]  /*0300*/  IMAD.WIDE R2, R17, 0x4, R2 ;  /* 0x0000000411027825 */ /* 0x002fc800078e0202 */
[----:B--2---:R-:W-:Y:S01]  /*0310*/  FADD R15, -R15, R6 ;  /* 0x000000060f0f7221 */ /* 0x004fe20000000100 */
[----:B---3--:R-:W-:-:S03]  /*0320*/  FADD R7, -R0, R7 ;  /* 0x0000000700077221 */ /* 0x008fc60000000100 */
[----:B----4-:R-:W-:Y:S01]  /*0330*/  FMUL R15, R15, R16 ;  /* 0x000000100f0f7220 */ /* 0x010fe20000400000 */
[----:B-----5:R-:W-:-:S03]  /*0340*/  FMUL R14, R7, R14 ;  /* 0x0000000e070e7220 */ /* 0x020fc60000400000 */
[----:B------:R-:W-:Y:S01]  /*0350*/  FFMA R8, R15, R8, R10 ;  /* 0x000000080f087223 */ /* 0x000fe2000000000a */
[----:B------:R-:W-:Y:S01]  /*0360*/  FFMA R9, R14, R9, R11 ;  /* 0x000000090e097223 */ /* 0x000fe2000000000b */
[----:B------:R-:W-:Y:S06]  /*0370*/  @P0 EXIT ;  /* 0x000000000000094d */ /* 0x000fec0003800000 */
[----:B------:R-:W-:Y:S01]  /*0380*/  STG.E.64 desc[UR4][R2.64], R8 ;  /* 0x0000000802007986 */ /* 0x000fe2000c101b04 */
[----:B------:R-:W-:Y:S05]  /*0390*/  EXIT ;  /* 0x000000000000794d */ /* 0x000fea0003800000 */
.L_x_0:
[----:B------:R-:W-:-:S00]  /*03a0*/  BRA `(.L_x_0) ;  /* 0xfffffffc00fc7947 */ /* 0x000fc0000383ffff */
[----:B------:R-:W-:-:S00]  /*03b0*/  NOP ;  /* 0x0000000000007918 */ /* 0x000fc00000000000 */
        /* <DEDUP_REMOVED lines=12> */
.L_x_1:


//--------------------- .nv.constant0.triton_poi_fused_native_layer_norm_10 --------------------------
	.section	.nv.constant0.triton_poi_fused_native_layer_norm_10,"a",@progbits
	.sectionflags	@""
	.align	4
.nv.constant0.triton_poi_fused_native_layer_norm_10:
	.zero		580
